//
// Generated by NVIDIA NVVM Compiler
//
// Compiler Build ID: CL-36424714
// Cuda compilation tools, release 13.0, V13.0.88
// Based on NVVM 20.0.0
//

.version 9.0
.target sm_100
.address_size 64

	// .globl	_Z7func_1dv
.extern .func  (.param .b32 func_retval0) vprintf
(
	.param .b64 vprintf_param_0,
	.param .b64 vprintf_param_1
)
;
.global .align 1 .b8 $str[18] = {84, 104, 114, 101, 97, 100, 32, 105, 100, 32, 105, 115, 32, 37, 100, 32, 10};

.visible .entry _Z7func_1dv()
{
	.local .align 8 .b8 	__local_depot0[8];
	.reg .b64 	%SP;
	.reg .b64 	%SPL;
	.reg .b32 	%r<7>;
	.reg .b64 	%rd<5>;

	mov.u64 	%SPL, __local_depot0;
	cvta.local.u64 	%SP, %SPL;
	add.u64 	%rd1, %SP, 0;
	add.u64 	%rd2, %SPL, 0;
	mov.u32 	%r1, %ctaid.x;
	mov.u32 	%r2, %tid.x;
	mov.u32 	%r3, %ntid.x;
	mad.lo.s32 	%r4, %r1, %r3, %r2;
	st.local.u32 	[%rd2], %r4;
	mov.u64 	%rd3, $str;
	cvta.global.u64 	%rd4, %rd3;
	{ // callseq 0, 0
	.param .b64 param0;
	st.param.b64 	[param0], %rd4;
	.param .b64 param1;
	st.param.b64 	[param1], %rd1;
	.param .b32 retval0;
	call.uni (retval0), 
	vprintf, 
	(
	param0, 
	param1
	);
	ld.param.b32 	%r5, [retval0];
	} // callseq 0
	ret;

}
	// .globl	_Z7func_2dv
.visible .entry _Z7func_2dv()
{
	.local .align 8 .b8 	__local_depot1[8];
	.reg .b64 	%SP;
	.reg .b64 	%SPL;
	.reg .b32 	%r<13>;
	.reg .b64 	%rd<5>;

	mov.u64 	%SPL, __local_depot1;
	cvta.local.u64 	%SP, %SPL;
	add.u64 	%rd1, %SP, 0;
	add.u64 	%rd2, %SPL, 0;
	mov.u32 	%r1, %nctaid.x;
	mov.u32 	%r2, %ctaid.y;
	mov.u32 	%r3, %ctaid.x;
	mad.lo.s32 	%r4, %r2, %r1, %r3;
	mov.u32 	%r5, %tid.x;
	mov.u32 	%r6, %tid.y;
	mov.u32 	%r7, %ntid.x;
	mov.u32 	%r8, %ntid.y;
	mad.lo.s32 	%r9, %r4, %r8, %r6;
	mad.lo.s32 	%r10, %r9, %r7, %r5;
	st.local.u32 	[%rd2], %r10;
	mov.u64 	%rd3, $str;
	cvta.global.u64 	%rd4, %rd3;
	{ // callseq 1, 0
	.param .b64 param0;
	st.param.b64 	[param0], %rd4;
	.param .b64 param1;
	st.param.b64 	[param1], %rd1;
	.param .b32 retval0;
	call.uni (retval0), 
	vprintf, 
	(
	param0, 
	param1
	);
	ld.param.b32 	%r11, [retval0];
	} // callseq 1
	ret;

}
	// .globl	_Z7func_3dv
.visible .entry _Z7func_3dv()
{
	.local .align 8 .b8 	__local_depot2[8];
	.reg .b64 	%SP;
	.reg .b64 	%SPL;
	.reg .b32 	%r<19>;
	.reg .b64 	%rd<5>;

	mov.u64 	%SPL, __local_depot2;
	cvta.local.u64 	%SP, %SPL;
	add.u64 	%rd1, %SP, 0;
	add.u64 	%rd2, %SPL, 0;
	mov.u32 	%r1, %ctaid.z;
	mov.u32 	%r2, %nctaid.x;
	mov.u32 	%r3, %nctaid.y;
	mov.u32 	%r4, %ctaid.y;
	mov.u32 	%r5, %ctaid.x;
	mad.lo.s32 	%r6, %r3, %r1, %r4;
	mad.lo.s32 	%r7, %r6, %r2, %r5;
	mov.u32 	%r8, %tid.z;
	mov.u32 	%r9, %ntid.x;
	mov.u32 	%r10, %ntid.y;
	mov.u32 	%r11, %tid.y;
	mov.u32 	%r12, %tid.x;
	mov.u32 	%r13, %ntid.z;
	mad.lo.s32 	%r14, %r7, %r13, %r8;
	mad.lo.s32 	%r15, %r14, %r10, %r11;
	mad.lo.s32 	%r16, %r15, %r9, %r12;
	st.local.u32 	[%rd2], %r16;
	mov.u64 	%rd3, $str;
	cvta.global.u64 	%rd4, %rd3;
	{ // callseq 2, 0
	.param .b64 param0;
	st.param.b64 	[param0], %rd4;
	.param .b64 param1;
	st.param.b64 	[param1], %rd1;
	.param .b32 retval0;
	call.uni (retval0), 
	vprintf, 
	(
	param0, 
	param1
	);
	ld.param.b32 	%r17, [retval0];
	} // callseq 2
	ret;

}


// ===== COMPILED SASS (sm_100) =====

	.target	sm_100

	.elftype	@"ET_EXEC"


//--------------------- .note.nv.tkinfo           --------------------------
	.section	.note.nv.tkinfo,"",@"SHT_NOTE"
	.sectionflags	@"SHF_NOTE_NV_TKINFO"
	.tkinfo
        /*0018*/ 	.word	0x00000002
        /*0030*/ 	.string	""
        /*0030*/ 	.string	"ptxas"
        /*0030*/ 	.string	"Cuda compilation tools, release 13.0, V13.0.88"
        /*0030*/ 	.string	"Build cuda_13.0.r13.0/compiler.36424714_0"
        /*0030*/ 	.string	"-arch sm_100 -m 64 "



//--------------------- .note.nv.cuinfo           --------------------------
	.section	.note.nv.cuinfo,"",@"SHT_NOTE"
	.sectionflags	@"SHF_NOTE_NV_CUINFO"
        /*0018*/ 	.short	0x0002
        /*001a*/ 	.short	0x0064
        /*001c*/ 	.short	0x0082
	.zero		2


//--------------------- .nv.info                  --------------------------
	.section	.nv.info,"",@"SHT_CUDA_INFO"
	.align	4


	//----- nvinfo : EIATTR_REGCOUNT
	.align		4
        /*0000*/ 	.byte	0x04, 0x2f
        /*0002*/ 	.short	(.L_2 - .L_1)
	.align		4
.L_1:
        /*0004*/ 	.word	index@(_Z7func_1dv)
        /*0008*/ 	.word	0x00000018


	//----- nvinfo : EIATTR_FRAME_SIZE
	.align		4
.L_2:
        /*000c*/ 	.byte	0x04, 0x11
        /*000e*/ 	.short	(.L_4 - .L_3)
	.align		4
.L_3:
        /*0010*/ 	.word	index@(_Z7func_1dv)
        /*0014*/ 	.word	0x00000008


	//----- nvinfo : EIATTR_REGCOUNT
	.align		4
.L_4:
        /*0018*/ 	.byte	0x04, 0x2f
        /*001a*/ 	.short	(.L_6 - .L_5)
	.align		4
.L_5:
        /*001c*/ 	.word	index@(_Z7func_2dv)
        /*0020*/ 	.word	0x00000018


	//----- nvinfo : EIATTR_FRAME_SIZE
	.align		4
.L_6:
        /*0024*/ 	.byte	0x04, 0x11
        /*0026*/ 	.short	(.L_8 - .L_7)
	.align		4
.L_7:
        /*0028*/ 	.word	index@(_Z7func_2dv)
        /*002c*/ 	.word	0x00000008


	//----- nvinfo : EIATTR_REGCOUNT
	.align		4
.L_8:
        /*0030*/ 	.byte	0x04, 0x2f
        /*0032*/ 	.short	(.L_10 - .L_9)
	.align		4
.L_9:
        /*0034*/ 	.word	index@(_Z7func_3dv)
        /*0038*/ 	.word	0x00000018


	//----- nvinfo : EIATTR_FRAME_SIZE
	.align		4
.L_10:
        /*003c*/ 	.byte	0x04, 0x11
        /*003e*/ 	.short	(.L_12 - .L_11)
	.align		4
.L_11:
        /*0040*/ 	.word	index@(_Z7func_3dv)
        /*0044*/ 	.word	0x00000008


	//----- nvinfo : EIATTR_MIN_STACK_SIZE
	.align		4
.L_12:
        /*0048*/ 	.byte	0x04, 0x12
        /*004a*/ 	.short	(.L_14 - .L_13)
	.align		4
.L_13:
        /*004c*/ 	.word	index@(_Z7func_3dv)
        /*0050*/ 	.word	0x00000008


	//----- nvinfo : EIATTR_MIN_STACK_SIZE
	.align		4
.L_14:
        /*0054*/ 	.byte	0x04, 0x12
        /*0056*/ 	.short	(.L_16 - .L_15)
	.align		4
.L_15:
        /*0058*/ 	.word	index@(_Z7func_2dv)
        /*005c*/ 	.word	0x00000008


	//----- nvinfo : EIATTR_MIN_STACK_SIZE
	.align		4
.L_16:
        /*0060*/ 	.byte	0x04, 0x12
        /*0062*/ 	.short	(.L_18 - .L_17)
	.align		4
.L_17:
        /*0064*/ 	.word	index@(_Z7func_1dv)
        /*0068*/ 	.word	0x00000008
.L_18:


//--------------------- .nv.compat                --------------------------
	.section	.nv.compat,"",@"SHT_CUDA_COMPAT_INFO"
	.align	4
        /*0000*/ 	.byte	0x02, 0x09, 0x00, 0x00, 0x02, 0x02, 0x01, 0x00, 0x02, 0x05, 0x05, 0x00, 0x03, 0x07, 0x01, 0x01
        /*0010*/ 	.byte	0x02, 0x03, 0x00, 0x00, 0x02, 0x06, 0x01, 0x00, 0x04, 0x0b, 0x08, 0x00, 0x09, 0x00, 0x00, 0x00
        /*0020*/ 	.byte	0x00, 0x00, 0x00, 0x00


//--------------------- .nv.info._Z7func_3dv      --------------------------
	.section	.nv.info._Z7func_3dv,"",@"SHT_CUDA_INFO"
	.sectionflags	@""
	.align	4


	//----- nvinfo : EIATTR_CUDA_API_VERSION
	.align		4
        /*0000*/ 	.byte	0x04, 0x37
        /*0002*/ 	.short	(.L_20 - .L_19)
.L_19:
        /*0004*/ 	.word	0x00000082


	//----- nvinfo : EIATTR_SPARSE_MMA_MASK
	.align		4
.L_20:
        /*0008*/ 	.byte	0x03, 0x50
        /*000a*/ 	.short	0x0000


	//----- nvinfo : EIATTR_MAXREG_COUNT
	.align		4
        /*000c*/ 	.byte	0x03, 0x1b
        /*000e*/ 	.short	0x00ff


	//----- nvinfo : EIATTR_EXTERNS
	.align		4
        /*0010*/ 	.byte	0x04, 0x0f
        /*0012*/ 	.short	(.L_22 - .L_21)


	//   ....[0]....
	.align		4
.L_21:
        /*0014*/ 	.word	index@(vprintf)


	//----- nvinfo : EIATTR_MERCURY_ISA_VERSION
	.align		4
.L_22:
        /*0018*/ 	.byte	0x03, 0x5f
        /*001a*/ 	.short	0x0101


	//----- nvinfo : EIATTR_VRC_CTA_INIT_COUNT
	.align		4
        /*001c*/ 	.byte	0x02, 0x4a
	.zero		1
	.zero		1


	//----- nvinfo : EIATTR_SYSCALL_OFFSETS
	.align		4
        /*0020*/ 	.byte	0x04, 0x46
        /*0022*/ 	.short	(.L_24 - .L_23)


	//   ....[0]....
.L_23:
        /*0024*/ 	.word	0x000001d0


	//----- nvinfo : EIATTR_EXIT_INSTR_OFFSETS
	.align		4
.L_24:
        /*0028*/ 	.byte	0x04, 0x1c
        /*002a*/ 	.short	(.L_26 - .L_25)


	//   ....[0]....
.L_25:
        /*002c*/ 	.word	0x000001e0


	//----- nvinfo : EIATTR_SW_WAR
	.align		4
.L_26:
        /*0030*/ 	.byte	0x04, 0x36
        /*0032*/ 	.short	(.L_28 - .L_27)
.L_27:
        /*0034*/ 	.word	0x00000008
.L_28:


//--------------------- .nv.info._Z7func_2dv      --------------------------
	.section	.nv.info._Z7func_2dv,"",@"SHT_CUDA_INFO"
	.sectionflags	@""
	.align	4


	//----- nvinfo : EIATTR_CUDA_API_VERSION
	.align		4
        /*0000*/ 	.byte	0x04, 0x37
        /*0002*/ 	.short	(.L_30 - .L_29)
.L_29:
        /*0004*/ 	.word	0x00000082


	//----- nvinfo : EIATTR_SPARSE_MMA_MASK
	.align		4
.L_30:
        /*0008*/ 	.byte	0x03, 0x50
        /*000a*/ 	.short	0x0000


	//----- nvinfo : EIATTR_MAXREG_COUNT
	.align		4
        /*000c*/ 	.byte	0x03, 0x1b
        /*000e*/ 	.short	0x00ff


	//----- nvinfo : EIATTR_EXTERNS
	.align		4
        /*0010*/ 	.byte	0x04, 0x0f
        /*0012*/ 	.short	(.L_32 - .L_31)


	//   ....[0]....
	.align		4
.L_31:
        /*0014*/ 	.word	index@(vprintf)


	//----- nvinfo : EIATTR_MERCURY_ISA_VERSION
	.align		4
.L_32:
        /*0018*/ 	.byte	0x03, 0x5f
        /*001a*/ 	.short	0x0101


	//----- nvinfo : EIATTR_VRC_CTA_INIT_COUNT
	.align		4
        /*001c*/ 	.byte	0x02, 0x4a
	.zero		1
	.zero		1


	//----- nvinfo : EIATTR_SYSCALL_OFFSETS
	.align		4
        /*0020*/ 	.byte	0x04, 0x46
        /*0022*/ 	.short	(.L_34 - .L_33)


	//   ....[0]....
.L_33:
        /*0024*/ 	.word	0x00000170


	//----- nvinfo : EIATTR_EXIT_INSTR_OFFSETS
	.align		4
.L_34:
        /*0028*/ 	.byte	0x04, 0x1c
        /*002a*/ 	.short	(.L_36 - .L_35)


	//   ....[0]....
.L_35:
        /*002c*/ 	.word	0x00000180


	//----- nvinfo : EIATTR_SW_WAR
	.align		4
.L_36:
        /*0030*/ 	.byte	0x04, 0x36
        /*0032*/ 	.short	(.L_38 - .L_37)
.L_37:
        /*0034*/ 	.word	0x00000008
.L_38:


//--------------------- .nv.info._Z7func_1dv      --------------------------
	.section	.nv.info._Z7func_1dv,"",@"SHT_CUDA_INFO"
	.sectionflags	@""
	.align	4


	//----- nvinfo : EIATTR_CUDA_API_VERSION
	.align		4
        /*0000*/ 	.byte	0x04, 0x37
        /*0002*/ 	.short	(.L_40 - .L_39)
.L_39:
        /*0004*/ 	.word	0x00000082


	//----- nvinfo : EIATTR_SPARSE_MMA_MASK
	.align		4
.L_40:
        /*0008*/ 	.byte	0x03, 0x50
        /*000a*/ 	.short	0x0000


	//----- nvinfo : EIATTR_MAXREG_COUNT
	.align		4
        /*000c*/ 	.byte	0x03, 0x1b
        /*000e*/ 	.short	0x00ff


	//----- nvinfo : EIATTR_EXTERNS
	.align		4
        /*0010*/ 	.byte	0x04, 0x0f
        /*0012*/ 	.short	(.L_42 - .L_41)


	//   ....[0]....
	.align		4
.L_41:
        /*0014*/ 	.word	index@(vprintf)


	//----- nvinfo : EIATTR_MERCURY_ISA_VERSION
	.align		4
.L_42:
        /*0018*/ 	.byte	0x03, 0x5f
        /*001a*/ 	.short	0x0101


	//----- nvinfo : EIATTR_VRC_CTA_INIT_COUNT
	.align		4
        /*001c*/ 	.byte	0x02, 0x4a
	.zero		1
	.zero		1


	//----- nvinfo : EIATTR_SYSCALL_OFFSETS
	.align		4
        /*0020*/ 	.byte	0x04, 0x46
        /*0022*/ 	.short	(.L_44 - .L_43)


	//   ....[0]....
.L_43:
        /*0024*/ 	.word	0x00000110


	//----- nvinfo : EIATTR_EXIT_INSTR_OFFSETS
	.align		4
.L_44:
        /*0028*/ 	.byte	0x04, 0x1c
        /*002a*/ 	.short	(.L_46 - .L_45)


	//   ....[0]....
.L_45:
        /*002c*/ 	.word	0x00000120


	//----- nvinfo : EIATTR_SW_WAR
	.align		4
.L_46:
        /*0030*/ 	.byte	0x04, 0x36
        /*0032*/ 	.short	(.L_48 - .L_47)
.L_47:
        /*0034*/ 	.word	0x00000008
.L_48:


//--------------------- .nv.callgraph             --------------------------
	.section	.nv.callgraph,"",@"SHT_CUDA_CALLGRAPH"
	.align	4
	.sectionentsize	8
	.align		4
        /*0000*/ 	.word	0x00000000
	.align		4
        /*0004*/ 	.word	0xffffffff
	.align		4
        /*0008*/ 	.word	index@(_Z7func_3dv)
	.align		4
        /*000c*/ 	.word	index@(vprintf)
	.align		4
        /*0010*/ 	.word	index@(_Z7func_2dv)
	.align		4
        /*0014*/ 	.word	index@(vprintf)
	.align		4
        /*0018*/ 	.word	index@(_Z7func_1dv)
	.align		4
        /*001c*/ 	.word	index@(vprintf)
	.align		4
        /*0020*/ 	.word	0x00000000
	.align		4
        /*0024*/ 	.word	0xfffffffe
	.align		4
        /*0028*/ 	.word	0x00000000
	.align		4
        /*002c*/ 	.word	0xfffffffd
	.align		4
        /*0030*/ 	.word	0x00000000
	.align		4
        /*0034*/ 	.word	0xfffffffc


//--------------------- .nv.constant4             --------------------------
	.section	.nv.constant4,"a",@progbits
	.align	8
	.align		8
.nv.constant4:
        /*0000*/ 	.dword	vprintf
	.align		8
        /*0008*/ 	.dword	$str


//--------------------- .text._Z7func_3dv         --------------------------
	.section	.text._Z7func_3dv,"ax",@progbits
	.align	128
        .global         _Z7func_3dv
        .type           _Z7func_3dv,@function
        .size           _Z7func_3dv,(.L_x_6 - _Z7func_3dv)
        .other          _Z7func_3dv,@"STO_CUDA_ENTRY STV_DEFAULT"
_Z7func_3dv:
.text._Z7func_3dv:
[----:B------:R-:W0:Y:S08]  /*0000*/  LDC R1, c[0x0][0x37c] ;  /* 0x0000df00ff017b82 */ /* 0x000e300000000800 */
[----:B------:R-:W-:Y:S01]  /*0010*/  S2UR UR4, SR_CTAID.Z ;  /* 0x00000000000479c3 */ /* 0x000fe20000002700 */
[----:B------:R-:W1:Y:S01]  /*0020*/  S2R R0, SR_TID.Z ;  /* 0x0000000000007919 */ /* 0x000e620000002300 */
[----:B------:R-:W2:Y:S01]  /*0030*/  LDCU UR9, c[0x0][0x2fc] ;  /* 0x00005f80ff0977ac */ /* 0x000ea20008000800 */
[----:B------:R-:W-:Y:S01]  /*0040*/  MOV R2, 0x0 ;  /* 0x0000000000027802 */ /* 0x000fe20000000f00 */
[----:B0-----:R-:W-:Y:S01]  /*0050*/  VIADD R1, R1, 0xfffffff8 ;  /* 0xfffffff801017836 */ /* 0x001fe20000000000 */
[----:B------:R-:W0:Y:S01]  /*0060*/  S2R R3, SR_TID.Y ;  /* 0x0000000000037919 */ /* 0x000e220000002200 */
[----:B------:R-:W3:Y:S02]  /*0070*/  LDCU UR5, c[0x0][0x370] ;  /* 0x00006e00ff0577ac */ /* 0x000ee40008000800 */
[----:B------:R-:W4:Y:S01]  /*0080*/  S2UR UR7, SR_CTAID.Y ;  /* 0x00000000000779c3 */ /* 0x000f220000002600 */
[----:B------:R-:W5:Y:S01]  /*0090*/  S2R R5, SR_TID.X ;  /* 0x0000000000057919 */ /* 0x000f620000002100 */
[----:B------:R-:W4:Y:S01]  /*00a0*/  LDCU UR6, c[0x0][0x374] ;  /* 0x00006e80ff0677ac */ /* 0x000f220008000800 */
[----:B------:R-:W5:Y:S05]  /*00b0*/  LDCU UR10, c[0x0][0x360] ;  /* 0x00006c00ff0a77ac */ /* 0x000f6a0008000800 */
[----:B------:R-:W3:Y:S01]  /*00c0*/  S2UR UR8, SR_CTAID.X ;  /* 0x00000000000879c3 */ /* 0x000ee20000002500 */
[----:B------:R-:W0:Y:S07]  /*00d0*/  LDCU UR11, c[0x0][0x364] ;  /* 0x00006c80ff0b77ac */ /* 0x000e2e0008000800 */
[----:B------:R-:W1:Y:S01]  /*00e0*/  LDC R7, c[0x0][0x368] ;  /* 0x0000da00ff077b82 */ /* 0x000e620000000800 */
[----:B----4-:R-:W-:Y:S01]  /*00f0*/  UIMAD UR4, UR4, UR6, UR7 ;  /* 0x00000006040472a4 */ /* 0x010fe2000f8e0207 */
[----:B------:R-:W4:Y:S03]  /*0100*/  LDCU.64 UR6, c[0x4][0x8] ;  /* 0x01000100ff0677ac */ /* 0x000f260008000a00 */
[----:B---3--:R-:W-:-:S06]  /*0110*/  UIMAD UR4, UR4, UR5, UR8 ;  /* 0x00000005040472a4 */ /* 0x008fcc000f8e0208 */
[----:B-1----:R-:W-:-:S05]  /*0120*/  IMAD R0, R7, UR4, R0 ;  /* 0x0000000407007c24 */ /* 0x002fca000f8e0200 */
[----:B------:R-:W1:Y:S01]  /*0130*/  LDCU UR4, c[0x0][0x2f8] ;  /* 0x00005f00ff0477ac */ /* 0x000e620008000800 */
[----:B0-----:R-:W-:Y:S02]  /*0140*/  IMAD R0, R0, UR11, R3 ;  /* 0x0000000b00007c24 */ /* 0x001fe4000f8e0203 */
[----:B------:R-:W0:Y:S01]  /*0150*/  LDC.64 R2, c[0x4][R2] ;  /* 0x0100000002027b82 */ /* 0x000e220000000a00 */
[----:B----4-:R-:W-:Y:S02]  /*0160*/  IMAD.U32 R4, RZ, RZ, UR6 ;  /* 0x00000006ff047e24 */ /* 0x010fe4000f8e00ff */
[----:B-----5:R-:W-:Y:S01]  /*0170*/  IMAD R0, R0, UR10, R5 ;  /* 0x0000000a00007c24 */ /* 0x020fe2000f8e0205 */
[----:B------:R-:W-:-:S04]  /*0180*/  MOV R5, UR7 ;  /* 0x0000000700057c02 */ /* 0x000fc80008000f00 */
[----:B------:R3:W-:Y:S01]  /*0190*/  STL [R1], R0 ;  /* 0x0000000001007387 */ /* 0x0007e20000100800 */
[----:B-1----:R-:W-:-:S04]  /*01a0*/  IADD3 R6, P0, PT, R1, UR4, RZ ;  /* 0x0000000401067c10 */ /* 0x002fc8000ff1e0ff */
[----:B--2---:R-:W-:-:S09]  /*01b0*/  IADD3.X R7, PT, PT, RZ, UR9, RZ, P0, !PT ;  /* 0x00000009ff077c10 */ /* 0x004fd200087fe4ff */
[----:B------:R-:W-:-:S07]  /*01c0*/  LEPC R20, `(.L_x_0) ;  /* 0x000000001014794e */ /* 0x000fce0000000000 */
[----:B0--3--:R-:W-:Y:S05]  /*01d0*/  CALL.ABS.NOINC R2 ;  /* 0x0000000002007343 */ /* 0x009fea0003c00000 */
.L_x_0:
[----:B------:R-:W-:Y:S05]  /*01e0*/  EXIT ;  /* 0x000000000000794d */ /* 0x000fea0003800000 */
.L_x_1:
[----:B------:R-:W-:-:S00]  /*01f0*/  BRA `(.L_x_1) ;  /* 0xfffffffc00fc7947 */ /* 0x000fc0000383ffff */
[----:B------:R-:W-:-:S00]  /*0200*/  NOP ;  /* 0x0000000000007918 */ /* 0x000fc00000000000 */
[----:B------:R-:W-:-:S00]  /*0210*/  NOP ;  /* 0x0000000000007918 */ /* 0x000fc00000000000 */
[----:B------:R-:W-:-:S00]  /*0220*/  NOP ;  /* 0x0000000000007918 */ /* 0x000fc00000000000 */
[----:B------:R-:W-:-:S00]  /*0230*/  NOP ;  /* 0x0000000000007918 */ /* 0x000fc00000000000 */
[----:B------:R-:W-:-:S00]  /*0240*/  NOP ;  /* 0x0000000000007918 */ /* 0x000fc00000000000 */
[----:B------:R-:W-:-:S00]  /*0250*/  NOP ;  /* 0x0000000000007918 */ /* 0x000fc00000000000 */
[----:B------:R-:W-:-:S00]  /*0260*/  NOP ;  /* 0x0000000000007918 */ /* 0x000fc00000000000 */
[----:B------:R-:W-:-:S00]  /*0270*/  NOP ;  /* 0x0000000000007918 */ /* 0x000fc00000000000 */
.L_x_6:


//--------------------- .text._Z7func_2dv         --------------------------
	.section	.text._Z7func_2dv,"ax",@progbits
	.align	128
        .global         _Z7func_2dv
        .type           _Z7func_2dv,@function
        .size           _Z7func_2dv,(.L_x_7 - _Z7func_2dv)
        .other          _Z7func_2dv,@"STO_CUDA_ENTRY STV_DEFAULT"
_Z7func_2dv:
.text._Z7func_2dv:
[----:B------:R-:W0:Y:S01]  /*0000*/  LDC R1, c[0x0][0x37c] ;  /* 0x0000df00ff017b82 */ /* 0x000e220000000800 */
[----:B------:R-:W1:Y:S07]  /*0010*/  S2R R0, SR_TID.Y ;  /* 0x0000000000007919 */ /* 0x000e6e0000002200 */
[----:B------:R-:W-:Y:S01]  /*0020*/  S2UR UR5, SR_CTAID.Y ;  /* 0x00000000000579c3 */ /* 0x000fe20000002600 */
[----:B------:R-:W2:Y:S01]  /*0030*/  LDCU UR7, c[0x0][0x2fc] ;  /* 0x00005f80ff0777ac */ /* 0x000ea20008000800 */
[----:B------:R-:W-:Y:S01]  /*0040*/  MOV R2, 0x0 ;  /* 0x0000000000027802 */ /* 0x000fe20000000f00 */
[----:B------:R-:W3:Y:S01]  /*0050*/  S2R R3, SR_TID.X ;  /* 0x0000000000037919 */ /* 0x000ee20000002100 */
[----:B0-----:R-:W-:Y:S01]  /*0060*/  VIADD R1, R1, 0xfffffff8 ;  /* 0xfffffff801017836 */ /* 0x001fe20000000000 */
[----:B------:R-:W0:Y:S03]  /*0070*/  LDCU UR4, c[0x0][0x370] ;  /* 0x00006e00ff0477ac */ /* 0x000e260008000800 */
[----:B------:R-:W0:Y:S01]  /*0080*/  S2UR UR6, SR_CTAID.X ;  /* 0x00000000000679c3 */ /* 0x000e220000002500 */
[----:B------:R-:W3:Y:S07]  /*0090*/  LDCU UR8, c[0x0][0x360] ;  /* 0x00006c00ff0877ac */ /* 0x000eee0008000800 */
[----:B------:R-:W1:Y:S01]  /*00a0*/  LDC R5, c[0x0][0x364] ;  /* 0x0000d900ff057b82 */ /* 0x000e620000000800 */
[----:B0-----:R-:W-:-:S06]  /*00b0*/  UIMAD UR4, UR4, UR5, UR6 ;  /* 0x00000005040472a4 */ /* 0x001fcc000f8e0206 */
[----:B-1----:R-:W-:-:S05]  /*00c0*/  IMAD R0, R5, UR4, R0 ;  /* 0x0000000405007c24 */ /* 0x002fca000f8e0200 */
[----:B------:R-:W0:Y:S01]  /*00d0*/  LDCU UR4, c[0x0][0x2f8] ;  /* 0x00005f00ff0477ac */ /* 0x000e220008000800 */
[----:B---3--:R-:W-:Y:S02]  /*00e0*/  IMAD R0, R0, UR8, R3 ;  /* 0x0000000800007c24 */ /* 0x008fe4000f8e0203 */
[----:B------:R-:W1:Y:S01]  /*00f0*/  LDC.64 R2, c[0x4][R2] ;  /* 0x0100000002027b82 */ /* 0x000e620000000a00 */
[----:B------:R-:W3:Y:S02]  /*0100*/  LDCU.64 UR8, c[0x4][0x8] ;  /* 0x01000100ff0877ac */ /* 0x000ee40008000a00 */
[----:B------:R4:W-:Y:S01]  /*0110*/  STL [R1], R0 ;  /* 0x0000000001007387 */ /* 0x0009e20000100800 */
[----:B0-----:R-:W-:Y:S01]  /*0120*/  IADD3 R6, P0, PT, R1, UR4, RZ ;  /* 0x0000000401067c10 */ /* 0x001fe2000ff1e0ff */
[----:B---3--:R-:W-:Y:S01]  /*0130*/  IMAD.U32 R4, RZ, RZ, UR8 ;  /* 0x00000008ff047e24 */ /* 0x008fe2000f8e00ff */
[----:B------:R-:W-:Y:S02]  /*0140*/  MOV R5, UR9 ;  /* 0x0000000900057c02 */ /* 0x000fe40008000f00 */
[----:B--2-4-:R-:W-:-:S09]  /*0150*/  IADD3.X R7, PT, PT, RZ, UR7, RZ, P0, !PT ;  /* 0x00000007ff077c10 */ /* 0x014fd200087fe4ff */
[----:B------:R-:W-:-:S07]  /*0160*/  LEPC R20, `(.L_x_2) ;  /* 0x000000001014794e */ /* 0x000fce0000000000 */
[----:B-1----:R-:W-:Y:S05]  /*0170*/  CALL.ABS.NOINC R2 ;  /* 0x0000000002007343 */ /* 0x002fea0003c00000 */
.L_x_2:
[----:B------:R-:W-:Y:S05]  /*0180*/  EXIT ;  /* 0x000000000000794d */ /* 0x000fea0003800000 */
.L_x_3:
        /* <DEDUP_REMOVED lines=15> */
.L_x_7:


//--------------------- .text._Z7func_1dv         --------------------------
	.section	.text._Z7func_1dv,"ax",@progbits
	.align	128
        .global         _Z7func_1dv
        .type           _Z7func_1dv,@function
        .size           _Z7func_1dv,(.L_x_8 - _Z7func_1dv)
        .other          _Z7func_1dv,@"STO_CUDA_ENTRY STV_DEFAULT"
_Z7func_1dv:
.text._Z7func_1dv:
[----:B------:R-:W0:Y:S01]  /*0000*/  LDC R1, c[0x0][0x37c] ;  /* 0x0000df00ff017b82 */ /* 0x000e220000000800 */
[----:B------:R-:W1:Y:S01]  /*0010*/  S2R R0, SR_TID.X ;  /* 0x0000000000007919 */ /* 0x000e620000002100 */
[----:B------:R-:W2:Y:S06]  /*0020*/  LDCU UR5, c[0x0][0x2fc] ;  /* 0x00005f80ff0577ac */ /* 0x000eac0008000800 */
[----:B------:R-:W1:Y:S01]  /*0030*/  S2UR UR6, SR_CTAID.X ;  /* 0x00000000000679c3 */ /* 0x000e620000002500 */
[----:B------:R-:W-:Y:S01]  /*0040*/  MOV R2, 0x0 ;  /* 0x0000000000027802 */ /* 0x000fe20000000f00 */
[----:B0-----:R-:W-:Y:S01]  /*0050*/  VIADD R1, R1, 0xfffffff8 ;  /* 0xfffffff801017836 */ /* 0x001fe20000000000 */
[----:B------:R-:W0:Y:S05]  /*0060*/  LDCU UR4, c[0x0][0x2f8] ;  /* 0x00005f00ff0477ac */ /* 0x000e2a0008000800 */
[----:B------:R-:W1:Y:S01]  /*0070*/  LDC R3, c[0x0][0x360] ;  /* 0x0000d800ff037b82 */ /* 0x000e620000000800 */
[----:B0-----:R-:W-:-:S05]  /*0080*/  IADD3 R6, P0, PT, R1, UR4, RZ ;  /* 0x0000000401067c10 */ /* 0x001fca000ff1e0ff */
[----:B--2---:R-:W-:Y:S02]  /*0090*/  IMAD.X R7, RZ, RZ, UR5, P0 ;  /* 0x00000005ff077e24 */ /* 0x004fe400080e06ff */
[----:B-1----:R-:W-:Y:S01]  /*00a0*/  IMAD R0, R3, UR6, R0 ;  /* 0x0000000603007c24 */ /* 0x002fe2000f8e0200 */
[----:B------:R-:W0:Y:S01]  /*00b0*/  LDCU.64 UR6, c[0x4][0x8] ;  /* 0x01000100ff0677ac */ /* 0x000e220008000a00 */
[----:B------:R-:W1:Y:S03]  /*00c0*/  LDC.64 R2, c[0x4][R2] ;  /* 0x0100000002027b82 */ /* 0x000e660000000a00 */
[----:B------:R2:W-:Y:S01]  /*00d0*/  STL [R1], R0 ;  /* 0x0000000001007387 */ /* 0x0005e20000100800 */
[----:B0-----:R-:W-:Y:S01]  /*00e0*/  IMAD.U32 R4, RZ, RZ, UR6 ;  /* 0x00000006ff047e24 */ /* 0x001fe2000f8e00ff */
[----:B--2---:R-:W-:-:S07]  /*00f0*/  MOV R5, UR7 ;  /* 0x0000000700057c02 */ /* 0x004fce0008000f00 */
[----:B------:R-:W-:-:S07]  /*0100*/  LEPC R20, `(.L_x_4) ;  /* 0x000000001014794e */ /* 0x000fce0000000000 */
[----:B-1----:R-:W-:Y:S05]  /*0110*/  CALL.ABS.NOINC R2 ;  /* 0x0000000002007343 */ /* 0x002fea0003c00000 */
.L_x_4:
[----:B------:R-:W-:Y:S05]  /*0120*/  EXIT ;  /* 0x000000000000794d */ /* 0x000fea0003800000 */
.L_x_5:
        /* <DEDUP_REMOVED lines=13> */
.L_x_8:


//--------------------- .nv.global.init           --------------------------
	.section	.nv.global.init,"aw",@progbits
.nv.global.init:
	.type		$str,@object
	.size		$str,(.L_0 - $str)
$str:
        /*0000*/ 	.byte	0x54, 0x68, 0x72, 0x65, 0x61, 0x64, 0x20, 0x69, 0x64, 0x20, 0x69, 0x73, 0x20, 0x25, 0x64, 0x20
        /*0010*/ 	.byte	0x0a, 0x00
.L_0:


//--------------------- .nv.shared.reserved.0     --------------------------
	.section	.nv.shared.reserved.0,"aw",@nobits
	.weak		__nv_reservedSMEM_offset_0_alias
	.size		__nv_reservedSMEM_offset_0_alias, 0, 64
	.other		__nv_reservedSMEM_offset_0_alias,@"STO_CUDA_RESERVED_SHARED STV_DEFAULT"
__nv_reservedSMEM_offset_0_alias:
	.zero		0
	.zero		64


//--------------------- .nv.constant0._Z7func_3dv --------------------------
	.section	.nv.constant0._Z7func_3dv,"a",@progbits
	.sectionflags	@""
	.align	4
.nv.constant0._Z7func_3dv:
	.zero		896


//--------------------- .nv.constant0._Z7func_2dv --------------------------
	.section	.nv.constant0._Z7func_2dv,"a",@progbits
	.sectionflags	@""
	.align	4
.nv.constant0._Z7func_2dv:
	.zero		896


//--------------------- .nv.constant0._Z7func_1dv --------------------------
	.section	.nv.constant0._Z7func_1dv,"a",@progbits
	.sectionflags	@""
	.align	4
.nv.constant0._Z7func_1dv:
	.zero		896


//--------------------- SYMBOLS --------------------------

	.type		.nv.reservedSmem.offset0,@object
	.size		.nv.reservedSmem.offset0,0x4
	.type		vprintf,@function
